//
// Generated by NVIDIA NVVM Compiler
//
// Compiler Build ID: CL-36424714
// Cuda compilation tools, release 13.0, V13.0.88
// Based on NVVM 20.0.0
//

.version 9.0
.target sm_100
.address_size 64

	// .globl	main0

.visible .entry main0(
	.param .u64 .ptr .align 1 main0_param_0,
	.param .u64 .ptr .align 1 main0_param_1,
	.param .u64 .ptr .align 1 main0_param_2
)
{
	.reg .b32 	%r<7>;
	.reg .b64 	%rd<5>;

	ld.param.u64 	%rd1, [main0_param_0];
	cvta.to.global.u64 	%rd2, %rd1;
	mov.u32 	%r1, %ctaid.x;
	mov.u32 	%r2, %ntid.x;
	mov.u32 	%r3, %tid.x;
	mad.lo.s32 	%r4, %r1, %r2, %r3;
	mul.wide.s32 	%rd3, %r4, 4;
	add.s64 	%rd4, %rd2, %rd3;
	ld.global.u32 	%r5, [%rd4];
	add.s32 	%r6, %r5, 1;
	st.global.u32 	[%rd4], %r6;
	ret;

}


// ===== COMPILED SASS (sm_100) =====

	.target	sm_100

	.elftype	@"ET_EXEC"


//--------------------- .note.nv.tkinfo           --------------------------
	.section	.note.nv.tkinfo,"",@"SHT_NOTE"
	.sectionflags	@"SHF_NOTE_NV_TKINFO"
	.tkinfo
        /*0018*/ 	.word	0x00000002
        /*0030*/ 	.string	""
        /*0030*/ 	.string	"ptxas"
        /*0030*/ 	.string	"Cuda compilation tools, release 13.0, V13.0.88"
        /*0030*/ 	.string	"Build cuda_13.0.r13.0/compiler.36424714_0"
        /*0030*/ 	.string	"-arch sm_100 -m 64 "



//--------------------- .note.nv.cuinfo           --------------------------
	.section	.note.nv.cuinfo,"",@"SHT_NOTE"
	.sectionflags	@"SHF_NOTE_NV_CUINFO"
        /*0018*/ 	.short	0x0002
        /*001a*/ 	.short	0x0064
        /*001c*/ 	.short	0x0082
	.zero		2


//--------------------- .nv.info                  --------------------------
	.section	.nv.info,"",@"SHT_CUDA_INFO"
	.align	4


	//----- nvinfo : EIATTR_REGCOUNT
	.align		4
        /*0000*/ 	.byte	0x04, 0x2f
        /*0002*/ 	.short	(.L_1 - .L_0)
	.align		4
.L_0:
        /*0004*/ 	.word	index@(main0)
        /*0008*/ 	.word	0x00000008


	//----- nvinfo : EIATTR_FRAME_SIZE
	.align		4
.L_1:
        /*000c*/ 	.byte	0x04, 0x11
        /*000e*/ 	.short	(.L_3 - .L_2)
	.align		4
.L_2:
        /*0010*/ 	.word	index@(main0)
        /*0014*/ 	.word	0x00000000


	//----- nvinfo : EIATTR_MIN_STACK_SIZE
	.align		4
.L_3:
        /*0018*/ 	.byte	0x04, 0x12
        /*001a*/ 	.short	(.L_5 - .L_4)
	.align		4
.L_4:
        /*001c*/ 	.word	index@(main0)
        /*0020*/ 	.word	0x00000000
.L_5:


//--------------------- .nv.compat                --------------------------
	.section	.nv.compat,"",@"SHT_CUDA_COMPAT_INFO"
	.align	4
        /*0000*/ 	.byte	0x02, 0x09, 0x00, 0x00, 0x02, 0x02, 0x01, 0x00, 0x02, 0x05, 0x05, 0x00, 0x03, 0x07, 0x01, 0x01
        /*0010*/ 	.byte	0x02, 0x03, 0x00, 0x00, 0x02, 0x06, 0x01, 0x00, 0x04, 0x0b, 0x08, 0x00, 0x09, 0x00, 0x00, 0x00
        /*0020*/ 	.byte	0x00, 0x00, 0x00, 0x00


//--------------------- .nv.info.main0            --------------------------
	.section	.nv.info.main0,"",@"SHT_CUDA_INFO"
	.sectionflags	@""
	.align	4


	//----- nvinfo : EIATTR_CUDA_API_VERSION
	.align		4
        /*0000*/ 	.byte	0x04, 0x37
        /*0002*/ 	.short	(.L_7 - .L_6)
.L_6:
        /*0004*/ 	.word	0x00000082


	//----- nvinfo : EIATTR_KPARAM_INFO
	.align		4
.L_7:
        /*0008*/ 	.byte	0x04, 0x17
        /*000a*/ 	.short	(.L_9 - .L_8)
.L_8:
        /*000c*/ 	.word	0x00000000
        /*0010*/ 	.short	0x0002
        /*0012*/ 	.short	0x0010
        /*0014*/ 	.byte	0x00, 0xf5, 0x21, 0x00


	//----- nvinfo : EIATTR_KPARAM_INFO
	.align		4
.L_9:
        /*0018*/ 	.byte	0x04, 0x17
        /*001a*/ 	.short	(.L_11 - .L_10)
.L_10:
        /*001c*/ 	.word	0x00000000
        /*0020*/ 	.short	0x0001
        /*0022*/ 	.short	0x0008
        /*0024*/ 	.byte	0x00, 0xf5, 0x21, 0x00


	//----- nvinfo : EIATTR_KPARAM_INFO
	.align		4
.L_11:
        /*0028*/ 	.byte	0x04, 0x17
        /*002a*/ 	.short	(.L_13 - .L_12)
.L_12:
        /*002c*/ 	.word	0x00000000
        /*0030*/ 	.short	0x0000
        /*0032*/ 	.short	0x0000
        /*0034*/ 	.byte	0x00, 0xf5, 0x21, 0x00


	//----- nvinfo : EIATTR_SPARSE_MMA_MASK
	.align		4
.L_13:
        /*0038*/ 	.byte	0x03, 0x50
        /*003a*/ 	.short	0x0000


	//----- nvinfo : EIATTR_MAXREG_COUNT
	.align		4
        /*003c*/ 	.byte	0x03, 0x1b
        /*003e*/ 	.short	0x00ff


	//----- nvinfo : EIATTR_MERCURY_ISA_VERSION
	.align		4
        /*0040*/ 	.byte	0x03, 0x5f
        /*0042*/ 	.short	0x0101


	//----- nvinfo : EIATTR_VRC_CTA_INIT_COUNT
	.align		4
        /*0044*/ 	.byte	0x02, 0x4a
	.zero		1
	.zero		1


	//----- nvinfo : EIATTR_EXIT_INSTR_OFFSETS
	.align		4
        /*0048*/ 	.byte	0x04, 0x1c
        /*004a*/ 	.short	(.L_15 - .L_14)


	//   ....[0]....
.L_14:
        /*004c*/ 	.word	0x000000b0


	//----- nvinfo : EIATTR_CBANK_PARAM_SIZE
	.align		4
.L_15:
        /*0050*/ 	.byte	0x03, 0x19
        /*0052*/ 	.short	0x0018


	//----- nvinfo : EIATTR_PARAM_CBANK
	.align		4
        /*0054*/ 	.byte	0x04, 0x0a
        /*0056*/ 	.short	(.L_17 - .L_16)
	.align		4
.L_16:
        /*0058*/ 	.word	index@(.nv.constant0.main0)
        /*005c*/ 	.short	0x0380
        /*005e*/ 	.short	0x0018


	//----- nvinfo : EIATTR_SW_WAR
	.align		4
.L_17:
        /*0060*/ 	.byte	0x04, 0x36
        /*0062*/ 	.short	(.L_19 - .L_18)
.L_18:
        /*0064*/ 	.word	0x00000008
.L_19:


//--------------------- .nv.callgraph             --------------------------
	.section	.nv.callgraph,"",@"SHT_CUDA_CALLGRAPH"
	.align	4
	.sectionentsize	8
	.align		4
        /*0000*/ 	.word	0x00000000
	.align		4
        /*0004*/ 	.word	0xffffffff
	.align		4
        /*0008*/ 	.word	0x00000000
	.align		4
        /*000c*/ 	.word	0xfffffffe
	.align		4
        /*0010*/ 	.word	0x00000000
	.align		4
        /*0014*/ 	.word	0xfffffffd
	.align		4
        /*0018*/ 	.word	0x00000000
	.align		4
        /*001c*/ 	.word	0xfffffffc


//--------------------- .text.main0               --------------------------
	.section	.text.main0,"ax",@progbits
	.align	128
        .global         main0
        .type           main0,@function
        .size           main0,(.L_x_1 - main0)
        .other          main0,@"STO_CUDA_ENTRY STV_DEFAULT"
main0:
.text.main0:
[----:B------:R-:W-:Y:S01]  /*0000*/  LDC R1, c[0x0][0x37c] ;  /* 0x0000df00ff017b82 */ /* 0x000fe20000000800 */
[----:B------:R-:W0:Y:S07]  /*0010*/  S2R R0, SR_TID.X ;  /* 0x0000000000007919 */ /* 0x000e2e0000002100 */
[----:B------:R-:W0:Y:S01]  /*0020*/  S2UR UR6, SR_CTAID.X ;  /* 0x00000000000679c3 */ /* 0x000e220000002500 */
[----:B------:R-:W1:Y:S07]  /*0030*/  LDCU.64 UR4, c[0x0][0x358] ;  /* 0x00006b00ff0477ac */ /* 0x000e6e0008000a00 */
[----:B------:R-:W0:Y:S08]  /*0040*/  LDC R5, c[0x0][0x360] ;  /* 0x0000d800ff057b82 */ /* 0x000e300000000800 */
[----:B------:R-:W2:Y:S01]  /*0050*/  LDC.64 R2, c[0x0][0x380] ;  /* 0x0000e000ff027b82 */ /* 0x000ea20000000a00 */
[----:B0-----:R-:W-:-:S04]  /*0060*/  IMAD R5, R5, UR6, R0 ;  /* 0x0000000605057c24 */ /* 0x001fc8000f8e0200 */
[----:B--2---:R-:W-:-:S05]  /*0070*/  IMAD.WIDE R2, R5, 0x4, R2 ;  /* 0x0000000405027825 */ /* 0x004fca00078e0202 */
[----:B-1----:R-:W2:Y:S02]  /*0080*/  LDG.E R0, desc[UR4][R2.64] ;  /* 0x0000000402007981 */ /* 0x002ea4000c1e1900 */
[----:B--2---:R-:W-:-:S05]  /*0090*/  IADD3 R5, PT, PT, R0, 0x1, RZ ;  /* 0x0000000100057810 */ /* 0x004fca0007ffe0ff */
[----:B------:R-:W-:Y:S01]  /*00a0*/  STG.E desc[UR4][R2.64], R5 ;  /* 0x0000000502007986 */ /* 0x000fe2000c101904 */
[----:B------:R-:W-:Y:S05]  /*00b0*/  EXIT ;  /* 0x000000000000794d */ /* 0x000fea0003800000 */
.L_x_0:
[----:B------:R-:W-:-:S00]  /*00c0*/  BRA `(.L_x_0) ;  /* 0xfffffffc00fc7947 */ /* 0x000fc0000383ffff */
[----:B------:R-:W-:-:S00]  /*00d0*/  NOP ;  /* 0x0000000000007918 */ /* 0x000fc00000000000 */
        /* <DEDUP_REMOVED lines=10> */
.L_x_1:


//--------------------- .nv.shared.reserved.0     --------------------------
	.section	.nv.shared.reserved.0,"aw",@nobits
	.weak		__nv_reservedSMEM_offset_0_alias
	.size		__nv_reservedSMEM_offset_0_alias, 0, 64
	.other		__nv_reservedSMEM_offset_0_alias,@"STO_CUDA_RESERVED_SHARED STV_DEFAULT"
__nv_reservedSMEM_offset_0_alias:
	.zero		0
	.zero		64


//--------------------- .nv.constant0.main0       --------------------------
	.section	.nv.constant0.main0,"a",@progbits
	.sectionflags	@""
	.align	4
.nv.constant0.main0:
	.zero		920


//--------------------- SYMBOLS --------------------------

	.type		.nv.reservedSmem.offset0,@object
	.size		.nv.reservedSmem.offset0,0x4
